//
// Generated by NVIDIA NVVM Compiler
//
// Compiler Build ID: CL-36424714
// Cuda compilation tools, release 13.0, V13.0.88
// Based on NVVM 20.0.0
//

.version 9.0
.target sm_100
.address_size 64

	// .globl	_Z10bfs_kernelPiS_S_S_S_S_

.visible .entry _Z10bfs_kernelPiS_S_S_S_S_(
	.param .u64 .ptr .align 1 _Z10bfs_kernelPiS_S_S_S_S__param_0,
	.param .u64 .ptr .align 1 _Z10bfs_kernelPiS_S_S_S_S__param_1,
	.param .u64 .ptr .align 1 _Z10bfs_kernelPiS_S_S_S_S__param_2,
	.param .u64 .ptr .align 1 _Z10bfs_kernelPiS_S_S_S_S__param_3,
	.param .u64 .ptr .align 1 _Z10bfs_kernelPiS_S_S_S_S__param_4,
	.param .u64 .ptr .align 1 _Z10bfs_kernelPiS_S_S_S_S__param_5
)
{
	.reg .pred 	%p<12>;
	.reg .b32 	%r<45>;
	.reg .b64 	%rd<42>;

	ld.param.u64 	%rd13, [_Z10bfs_kernelPiS_S_S_S_S__param_0];
	ld.param.u64 	%rd14, [_Z10bfs_kernelPiS_S_S_S_S__param_1];
	ld.param.u64 	%rd15, [_Z10bfs_kernelPiS_S_S_S_S__param_2];
	ld.param.u64 	%rd16, [_Z10bfs_kernelPiS_S_S_S_S__param_3];
	ld.param.u64 	%rd17, [_Z10bfs_kernelPiS_S_S_S_S__param_4];
	ld.param.u64 	%rd18, [_Z10bfs_kernelPiS_S_S_S_S__param_5];
	cvta.to.global.u64 	%rd1, %rd18;
	cvta.to.global.u64 	%rd2, %rd17;
	cvta.to.global.u64 	%rd3, %rd15;
	cvta.to.global.u64 	%rd4, %rd14;
	cvta.to.global.u64 	%rd19, %rd16;
	mov.u32 	%r1, %tid.x;
	mul.wide.u32 	%rd20, %r1, 4;
	add.s64 	%rd5, %rd19, %rd20;
	ld.global.u32 	%r21, [%rd5];
	setp.eq.s32 	%p1, %r21, 0;
	@%p1 bra 	$L__BB0_18;
	cvta.to.global.u64 	%rd21, %rd13;
	mov.b32 	%r22, 0;
	st.global.u32 	[%rd5], %r22;
	add.s64 	%rd23, %rd21, %rd20;
	ld.global.u32 	%r2, [%rd23];
	ld.global.u32 	%r3, [%rd23+4];
	setp.ge.s32 	%p2, %r2, %r3;
	@%p2 bra 	$L__BB0_18;
	sub.s32 	%r23, %r3, %r2;
	and.b32  	%r4, %r23, 3;
	setp.eq.s32 	%p3, %r4, 0;
	mov.u32 	%r42, %r2;
	@%p3 bra 	$L__BB0_7;
	neg.s32 	%r40, %r4;
	mov.u32 	%r42, %r2;
$L__BB0_4:
	.pragma "nounroll";
	mul.wide.s32 	%rd24, %r42, 4;
	add.s64 	%rd25, %rd4, %rd24;
	ld.global.u32 	%r8, [%rd25];
	mul.wide.s32 	%rd26, %r8, 4;
	add.s64 	%rd6, %rd3, %rd26;
	ld.global.u32 	%r24, [%rd6];
	setp.ne.s32 	%p4, %r24, 0;
	@%p4 bra 	$L__BB0_6;
	mov.b32 	%r25, 1;
	st.global.u32 	[%rd6], %r25;
	add.s64 	%rd28, %rd2, %rd26;
	st.global.u32 	[%rd28], %r25;
	mov.b32 	%r26, 0;
	st.global.u32 	[%rd1], %r26;
$L__BB0_6:
	add.s32 	%r42, %r42, 1;
	add.s32 	%r40, %r40, 1;
	setp.ne.s32 	%p5, %r40, 0;
	@%p5 bra 	$L__BB0_4;
$L__BB0_7:
	sub.s32 	%r27, %r2, %r3;
	setp.gt.u32 	%p6, %r27, -4;
	@%p6 bra 	$L__BB0_18;
	sub.s32 	%r43, %r42, %r3;
	add.s64 	%rd7, %rd4, 8;
$L__BB0_9:
	mul.wide.s32 	%rd29, %r42, 4;
	add.s64 	%rd8, %rd7, %rd29;
	ld.global.u32 	%r15, [%rd8+-8];
	mul.wide.s32 	%rd30, %r15, 4;
	add.s64 	%rd9, %rd3, %rd30;
	ld.global.u32 	%r28, [%rd9];
	setp.ne.s32 	%p7, %r28, 0;
	@%p7 bra 	$L__BB0_11;
	mov.b32 	%r29, 1;
	st.global.u32 	[%rd9], %r29;
	add.s64 	%rd32, %rd2, %rd30;
	st.global.u32 	[%rd32], %r29;
	mov.b32 	%r30, 0;
	st.global.u32 	[%rd1], %r30;
$L__BB0_11:
	ld.global.u32 	%r16, [%rd8+-4];
	mul.wide.s32 	%rd33, %r16, 4;
	add.s64 	%rd10, %rd3, %rd33;
	ld.global.u32 	%r31, [%rd10];
	setp.ne.s32 	%p8, %r31, 0;
	@%p8 bra 	$L__BB0_13;
	mov.b32 	%r32, 1;
	st.global.u32 	[%rd10], %r32;
	add.s64 	%rd35, %rd2, %rd33;
	st.global.u32 	[%rd35], %r32;
	mov.b32 	%r33, 0;
	st.global.u32 	[%rd1], %r33;
$L__BB0_13:
	ld.global.u32 	%r17, [%rd8];
	mul.wide.s32 	%rd36, %r17, 4;
	add.s64 	%rd11, %rd3, %rd36;
	ld.global.u32 	%r34, [%rd11];
	setp.ne.s32 	%p9, %r34, 0;
	@%p9 bra 	$L__BB0_15;
	mov.b32 	%r35, 1;
	st.global.u32 	[%rd11], %r35;
	add.s64 	%rd38, %rd2, %rd36;
	st.global.u32 	[%rd38], %r35;
	mov.b32 	%r36, 0;
	st.global.u32 	[%rd1], %r36;
$L__BB0_15:
	ld.global.u32 	%r18, [%rd8+4];
	mul.wide.s32 	%rd39, %r18, 4;
	add.s64 	%rd12, %rd3, %rd39;
	ld.global.u32 	%r37, [%rd12];
	setp.ne.s32 	%p10, %r37, 0;
	@%p10 bra 	$L__BB0_17;
	mov.b32 	%r38, 1;
	st.global.u32 	[%rd12], %r38;
	add.s64 	%rd41, %rd2, %rd39;
	st.global.u32 	[%rd41], %r38;
	mov.b32 	%r39, 0;
	st.global.u32 	[%rd1], %r39;
$L__BB0_17:
	add.s32 	%r42, %r42, 4;
	add.s32 	%r43, %r43, 4;
	setp.ne.s32 	%p11, %r43, 0;
	@%p11 bra 	$L__BB0_9;
$L__BB0_18:
	ret;

}


// ===== COMPILED SASS (sm_100) =====

	.target	sm_100

	.elftype	@"ET_EXEC"


//--------------------- .note.nv.tkinfo           --------------------------
	.section	.note.nv.tkinfo,"",@"SHT_NOTE"
	.sectionflags	@"SHF_NOTE_NV_TKINFO"
	.tkinfo
        /*0018*/ 	.word	0x00000002
        /*0030*/ 	.string	""
        /*0030*/ 	.string	"ptxas"
        /*0030*/ 	.string	"Cuda compilation tools, release 13.0, V13.0.88"
        /*0030*/ 	.string	"Build cuda_13.0.r13.0/compiler.36424714_0"
        /*0030*/ 	.string	"-arch sm_100 -m 64 "



//--------------------- .note.nv.cuinfo           --------------------------
	.section	.note.nv.cuinfo,"",@"SHT_NOTE"
	.sectionflags	@"SHF_NOTE_NV_CUINFO"
        /*0018*/ 	.short	0x0002
        /*001a*/ 	.short	0x0064
        /*001c*/ 	.short	0x0082
	.zero		2


//--------------------- .nv.info                  --------------------------
	.section	.nv.info,"",@"SHT_CUDA_INFO"
	.align	4


	//----- nvinfo : EIATTR_REGCOUNT
	.align		4
        /*0000*/ 	.byte	0x04, 0x2f
        /*0002*/ 	.short	(.L_1 - .L_0)
	.align		4
.L_0:
        /*0004*/ 	.word	index@(_Z10bfs_kernelPiS_S_S_S_S_)
        /*0008*/ 	.word	0x0000001c


	//----- nvinfo : EIATTR_FRAME_SIZE
	.align		4
.L_1:
        /*000c*/ 	.byte	0x04, 0x11
        /*000e*/ 	.short	(.L_3 - .L_2)
	.align		4
.L_2:
        /*0010*/ 	.word	index@(_Z10bfs_kernelPiS_S_S_S_S_)
        /*0014*/ 	.word	0x00000000


	//----- nvinfo : EIATTR_MIN_STACK_SIZE
	.align		4
.L_3:
        /*0018*/ 	.byte	0x04, 0x12
        /*001a*/ 	.short	(.L_5 - .L_4)
	.align		4
.L_4:
        /*001c*/ 	.word	index@(_Z10bfs_kernelPiS_S_S_S_S_)
        /*0020*/ 	.word	0x00000000
.L_5:


//--------------------- .nv.compat                --------------------------
	.section	.nv.compat,"",@"SHT_CUDA_COMPAT_INFO"
	.align	4
        /*0000*/ 	.byte	0x02, 0x09, 0x00, 0x00, 0x02, 0x02, 0x01, 0x00, 0x02, 0x05, 0x05, 0x00, 0x03, 0x07, 0x01, 0x01
        /*0010*/ 	.byte	0x02, 0x03, 0x00, 0x00, 0x02, 0x06, 0x01, 0x00, 0x04, 0x0b, 0x08, 0x00, 0x09, 0x00, 0x00, 0x00
        /*0020*/ 	.byte	0x00, 0x00, 0x00, 0x00


//--------------------- .nv.info._Z10bfs_kernelPiS_S_S_S_S_ --------------------------
	.section	.nv.info._Z10bfs_kernelPiS_S_S_S_S_,"",@"SHT_CUDA_INFO"
	.sectionflags	@""
	.align	4


	//----- nvinfo : EIATTR_CUDA_API_VERSION
	.align		4
        /*0000*/ 	.byte	0x04, 0x37
        /*0002*/ 	.short	(.L_7 - .L_6)
.L_6:
        /*0004*/ 	.word	0x00000082


	//----- nvinfo : EIATTR_KPARAM_INFO
	.align		4
.L_7:
        /*0008*/ 	.byte	0x04, 0x17
        /*000a*/ 	.short	(.L_9 - .L_8)
.L_8:
        /*000c*/ 	.word	0x00000000
        /*0010*/ 	.short	0x0005
        /*0012*/ 	.short	0x0028
        /*0014*/ 	.byte	0x00, 0xf5, 0x21, 0x00


	//----- nvinfo : EIATTR_KPARAM_INFO
	.align		4
.L_9:
        /*0018*/ 	.byte	0x04, 0x17
        /*001a*/ 	.short	(.L_11 - .L_10)
.L_10:
        /*001c*/ 	.word	0x00000000
        /*0020*/ 	.short	0x0004
        /*0022*/ 	.short	0x0020
        /*0024*/ 	.byte	0x00, 0xf5, 0x21, 0x00


	//----- nvinfo : EIATTR_KPARAM_INFO
	.align		4
.L_11:
        /*0028*/ 	.byte	0x04, 0x17
        /*002a*/ 	.short	(.L_13 - .L_12)
.L_12:
        /*002c*/ 	.word	0x00000000
        /*0030*/ 	.short	0x0003
        /*0032*/ 	.short	0x0018
        /*0034*/ 	.byte	0x00, 0xf5, 0x21, 0x00


	//----- nvinfo : EIATTR_KPARAM_INFO
	.align		4
.L_13:
        /*0038*/ 	.byte	0x04, 0x17
        /*003a*/ 	.short	(.L_15 - .L_14)
.L_14:
        /*003c*/ 	.word	0x00000000
        /*0040*/ 	.short	0x0002
        /*0042*/ 	.short	0x0010
        /*0044*/ 	.byte	0x00, 0xf5, 0x21, 0x00


	//----- nvinfo : EIATTR_KPARAM_INFO
	.align		4
.L_15:
        /*0048*/ 	.byte	0x04, 0x17
        /*004a*/ 	.short	(.L_17 - .L_16)
.L_16:
        /*004c*/ 	.word	0x00000000
        /*0050*/ 	.short	0x0001
        /*0052*/ 	.short	0x0008
        /*0054*/ 	.byte	0x00, 0xf5, 0x21, 0x00


	//----- nvinfo : EIATTR_KPARAM_INFO
	.align		4
.L_17:
        /*0058*/ 	.byte	0x04, 0x17
        /*005a*/ 	.short	(.L_19 - .L_18)
.L_18:
        /*005c*/ 	.word	0x00000000
        /*0060*/ 	.short	0x0000
        /*0062*/ 	.short	0x0000
        /*0064*/ 	.byte	0x00, 0xf5, 0x21, 0x00


	//----- nvinfo : EIATTR_SPARSE_MMA_MASK
	.align		4
.L_19:
        /*0068*/ 	.byte	0x03, 0x50
        /*006a*/ 	.short	0x0000


	//----- nvinfo : EIATTR_MAXREG_COUNT
	.align		4
        /*006c*/ 	.byte	0x03, 0x1b
        /*006e*/ 	.short	0x00ff


	//----- nvinfo : EIATTR_MERCURY_ISA_VERSION
	.align		4
        /*0070*/ 	.byte	0x03, 0x5f
        /*0072*/ 	.short	0x0101


	//----- nvinfo : EIATTR_VRC_CTA_INIT_COUNT
	.align		4
        /*0074*/ 	.byte	0x02, 0x4a
	.zero		1
	.zero		1


	//----- nvinfo : EIATTR_EXIT_INSTR_OFFSETS
	.align		4
        /*0078*/ 	.byte	0x04, 0x1c
        /*007a*/ 	.short	(.L_21 - .L_20)


	//   ....[0]....
.L_20:
        /*007c*/ 	.word	0x00000070


	//   ....[1]....
        /*0080*/ 	.word	0x000000e0


	//   ....[2]....
        /*0084*/ 	.word	0x00000290


	//   ....[3]....
        /*0088*/ 	.word	0x00000620


	//----- nvinfo : EIATTR_CRS_STACK_SIZE
	.align		4
.L_21:
        /*008c*/ 	.byte	0x04, 0x1e
        /*008e*/ 	.short	(.L_23 - .L_22)
.L_22:
        /*0090*/ 	.word	0x00000000


	//----- nvinfo : EIATTR_CBANK_PARAM_SIZE
	.align		4
.L_23:
        /*0094*/ 	.byte	0x03, 0x19
        /*0096*/ 	.short	0x0030


	//----- nvinfo : EIATTR_PARAM_CBANK
	.align		4
        /*0098*/ 	.byte	0x04, 0x0a
        /*009a*/ 	.short	(.L_25 - .L_24)
	.align		4
.L_24:
        /*009c*/ 	.word	index@(.nv.constant0._Z10bfs_kernelPiS_S_S_S_S_)
        /*00a0*/ 	.short	0x0380
        /*00a2*/ 	.short	0x0030


	//----- nvinfo : EIATTR_SW_WAR
	.align		4
.L_25:
        /*00a4*/ 	.byte	0x04, 0x36
        /*00a6*/ 	.short	(.L_27 - .L_26)
.L_26:
        /*00a8*/ 	.word	0x00000008
.L_27:


//--------------------- .nv.callgraph             --------------------------
	.section	.nv.callgraph,"",@"SHT_CUDA_CALLGRAPH"
	.align	4
	.sectionentsize	8
	.align		4
        /*0000*/ 	.word	0x00000000
	.align		4
        /*0004*/ 	.word	0xffffffff
	.align		4
        /*0008*/ 	.word	0x00000000
	.align		4
        /*000c*/ 	.word	0xfffffffe
	.align		4
        /*0010*/ 	.word	0x00000000
	.align		4
        /*0014*/ 	.word	0xfffffffd
	.align		4
        /*0018*/ 	.word	0x00000000
	.align		4
        /*001c*/ 	.word	0xfffffffc


//--------------------- .text._Z10bfs_kernelPiS_S_S_S_S_ --------------------------
	.section	.text._Z10bfs_kernelPiS_S_S_S_S_,"ax",@progbits
	.align	128
        .global         _Z10bfs_kernelPiS_S_S_S_S_
        .type           _Z10bfs_kernelPiS_S_S_S_S_,@function
        .size           _Z10bfs_kernelPiS_S_S_S_S_,(.L_x_5 - _Z10bfs_kernelPiS_S_S_S_S_)
        .other          _Z10bfs_kernelPiS_S_S_S_S_,@"STO_CUDA_ENTRY STV_DEFAULT"
_Z10bfs_kernelPiS_S_S_S_S_:
.text._Z10bfs_kernelPiS_S_S_S_S_:
[----:B------:R-:W-:Y:S01]  /*0000*/  LDC R1, c[0x0][0x37c] ;  /* 0x0000df00ff017b82 */ /* 0x000fe20000000800 */
[----:B------:R-:W0:Y:S07]  /*0010*/  S2R R7, SR_TID.X ;  /* 0x0000000000077919 */ /* 0x000e2e0000002100 */
[----:B------:R-:W0:Y:S01]  /*0020*/  LDC.64 R2, c[0x0][0x398] ;  /* 0x0000e600ff027b82 */ /* 0x000e220000000a00 */
[----:B------:R-:W1:Y:S01]  /*0030*/  LDCU.64 UR6, c[0x0][0x358] ;  /* 0x00006b00ff0677ac */ /* 0x000e620008000a00 */
[----:B0-----:R-:W-:-:S05]  /*0040*/  IMAD.WIDE.U32 R2, R7, 0x4, R2 ;  /* 0x0000000407027825 */ /* 0x001fca00078e0002 */
[----:B-1----:R-:W2:Y:S02]  /*0050*/  LDG.E R0, desc[UR6][R2.64] ;  /* 0x0000000602007981 */ /* 0x002ea4000c1e1900 */
[----:B--2---:R-:W-:-:S13]  /*0060*/  ISETP.NE.AND P0, PT, R0, RZ, PT ;  /* 0x000000ff0000720c */ /* 0x004fda0003f05270 */
[----:B------:R-:W-:Y:S05]  /*0070*/  @!P0 EXIT ;  /* 0x000000000000894d */ /* 0x000fea0003800000 */
[----:B------:R-:W0:Y:S01]  /*0080*/  LDC.64 R4, c[0x0][0x380] ;  /* 0x0000e000ff047b82 */ /* 0x000e220000000a00 */
[----:B------:R1:W-:Y:S01]  /*0090*/  STG.E desc[UR6][R2.64], RZ ;  /* 0x000000ff02007986 */ /* 0x0003e2000c101906 */
[----:B0-----:R-:W-:-:S05]  /*00a0*/  IMAD.WIDE.U32 R4, R7, 0x4, R4 ;  /* 0x0000000407047825 */ /* 0x001fca00078e0004 */
[----:B------:R-:W2:Y:S04]  /*00b0*/  LDG.E R0, desc[UR6][R4.64] ;  /* 0x0000000604007981 */ /* 0x000ea8000c1e1900 */
[----:B------:R-:W2:Y:S02]  /*00c0*/  LDG.E R15, desc[UR6][R4.64+0x4] ;  /* 0x00000406040f7981 */ /* 0x000ea4000c1e1900 */
[----:B--2---:R-:W-:-:S13]  /*00d0*/  ISETP.GE.AND P0, PT, R0, R15, PT ;  /* 0x0000000f0000720c */ /* 0x004fda0003f06270 */
[----:B-1----:R-:W-:Y:S05]  /*00e0*/  @P0 EXIT ;  /* 0x000000000000094d */ /* 0x002fea0003800000 */
[C---:B------:R-:W-:Y:S01]  /*00f0*/  IADD3 R2, PT, PT, -R0.reuse, R15, RZ ;  /* 0x0000000f00027210 */ /* 0x040fe20007ffe1ff */
[----:B------:R-:W-:Y:S01]  /*0100*/  IMAD.IADD R3, R0, 0x1, -R15 ;  /* 0x0000000100037824 */ /* 0x000fe200078e0a0f */
[----:B------:R-:W-:Y:S02]  /*0110*/  BSSY.RECONVERGENT B0, `(.L_x_0) ;  /* 0x0000017000007945 */ /* 0x000fe40003800200 */
[----:B------:R-:W-:Y:S02]  /*0120*/  LOP3.LUT P1, R6, R2, 0x3, RZ, 0xc0, !PT ;  /* 0x0000000302067812 */ /* 0x000fe4000782c0ff */
[----:B------:R-:W-:-:S11]  /*0130*/  ISETP.GT.U32.AND P0, PT, R3, -0x4, PT ;  /* 0xfffffffc0300780c */ /* 0x000fd60003f04070 */
[----:B------:R-:W-:Y:S05]  /*0140*/  @!P1 BRA `(.L_x_1) ;  /* 0x00000000004c9947 */ /* 0x000fea0003800000 */
[----:B------:R-:W0:Y:S01]  /*0150*/  LDC.64 R2, c[0x0][0x390] ;  /* 0x0000e400ff027b82 */ /* 0x000e220000000a00 */
[----:B------:R-:W-:-:S07]  /*0160*/  IADD3 R14, PT, PT, -R6, RZ, RZ ;  /* 0x000000ff060e7210 */ /* 0x000fce0007ffe1ff */
[----:B------:R-:W1:Y:S02]  /*0170*/  LDC.64 R4, c[0x0][0x388] ;  /* 0x0000e200ff047b82 */ /* 0x000e640000000a00 */
.L_x_2:
[----:B-1----:R-:W-:-:S06]  /*0180*/  IMAD.WIDE R6, R0, 0x4, R4 ;  /* 0x0000000400067825 */ /* 0x002fcc00078e0204 */
[----:B------:R-:W0:Y:S02]  /*0190*/  LDG.E R7, desc[UR6][R6.64] ;  /* 0x0000000606077981 */ /* 0x000e24000c1e1900 */
[----:B0-----:R-:W-:-:S05]  /*01a0*/  IMAD.WIDE R12, R7, 0x4, R2 ;  /* 0x00000004070c7825 */ /* 0x001fca00078e0202 */
[----:B------:R-:W2:Y:S01]  /*01b0*/  LDG.E R8, desc[UR6][R12.64] ;  /* 0x000000060c087981 */ /* 0x000ea2000c1e1900 */
[----:B------:R-:W-:Y:S01]  /*01c0*/  IADD3 R14, PT, PT, R14, 0x1, RZ ;  /* 0x000000010e0e7810 */ /* 0x000fe20007ffe0ff */
[----:B------:R-:W-:Y:S01]  /*01d0*/  VIADD R0, R0, 0x1 ;  /* 0x0000000100007836 */ /* 0x000fe20000000000 */
[----:B--2---:R-:W-:-:S13]  /*01e0*/  ISETP.NE.AND P1, PT, R8, RZ, PT ;  /* 0x000000ff0800720c */ /* 0x004fda0003f25270 */
[----:B------:R-:W0:Y:S01]  /*01f0*/  @!P1 LDC.64 R8, c[0x0][0x3a0] ;  /* 0x0000e800ff089b82 */ /* 0x000e220000000a00 */
[----:B------:R-:W-:-:S05]  /*0200*/  @!P1 IMAD.MOV.U32 R17, RZ, RZ, 0x1 ;  /* 0x00000001ff119424 */ /* 0x000fca00078e00ff */
[----:B------:R2:W-:Y:S02]  /*0210*/  @!P1 STG.E desc[UR6][R12.64], R17 ;  /* 0x000000110c009986 */ /* 0x0005e4000c101906 */
[----:B------:R-:W1:Y:S01]  /*0220*/  @!P1 LDC.64 R10, c[0x0][0x3a8] ;  /* 0x0000ea00ff0a9b82 */ /* 0x000e620000000a00 */
[----:B0-----:R-:W-:-:S05]  /*0230*/  @!P1 IMAD.WIDE R8, R7, 0x4, R8 ;  /* 0x0000000407089825 */ /* 0x001fca00078e0208 */
[----:B------:R2:W-:Y:S04]  /*0240*/  @!P1 STG.E desc[UR6][R8.64], R17 ;  /* 0x0000001108009986 */ /* 0x0005e8000c101906 */
[----:B-1----:R2:W-:Y:S01]  /*0250*/  @!P1 STG.E desc[UR6][R10.64], RZ ;  /* 0x000000ff0a009986 */ /* 0x0025e2000c101906 */
[----:B------:R-:W-:-:S13]  /*0260*/  ISETP.NE.AND P1, PT, R14, RZ, PT ;  /* 0x000000ff0e00720c */ /* 0x000fda0003f25270 */
[----:B--2---:R-:W-:Y:S05]  /*0270*/  @P1 BRA `(.L_x_2) ;  /* 0xfffffffc00c01947 */ /* 0x004fea000383ffff */
.L_x_1:
[----:B------:R-:W-:Y:S05]  /*0280*/  BSYNC.RECONVERGENT B0 ;  /* 0x0000000000007941 */ /* 0x000fea0003800200 */
.L_x_0:
[----:B------:R-:W-:Y:S05]  /*0290*/  @P0 EXIT ;  /* 0x000000000000094d */ /* 0x000fea0003800000 */
[----:B------:R-:W0:Y:S01]  /*02a0*/  LDC.64 R2, c[0x0][0x390] ;  /* 0x0000e400ff027b82 */ /* 0x000e220000000a00 */
[----:B------:R-:W1:Y:S01]  /*02b0*/  LDCU.64 UR4, c[0x0][0x388] ;  /* 0x00007100ff0477ac */ /* 0x000e620008000a00 */
[----:B------:R-:W-:Y:S01]  /*02c0*/  IADD3 R4, PT, PT, -R15, R0, RZ ;  /* 0x000000000f047210 */ /* 0x000fe20007ffe1ff */
[----:B-1----:R-:W-:-:S04]  /*02d0*/  UIADD3 UR4, UP0, UPT, UR4, 0x8, URZ ;  /* 0x0000000804047890 */ /* 0x002fc8000ff1e0ff */
[----:B------:R-:W-:-:S12]  /*02e0*/  UIADD3.X UR5, UPT, UPT, URZ, UR5, URZ, UP0, !UPT ;  /* 0x00000005ff057290 */ /* 0x000fd800087fe4ff */
.L_x_3:
[----:B------:R-:W-:Y:S01]  /*02f0*/  MOV R7, UR5 ;  /* 0x0000000500077c02 */ /* 0x000fe20008000f00 */
[----:B------:R-:W-:-:S04]  /*0300*/  IMAD.U32 R6, RZ, RZ, UR4 ;  /* 0x00000004ff067e24 */ /* 0x000fc8000f8e00ff */
[----:B------:R-:W-:-:S05]  /*0310*/  IMAD.WIDE R6, R0, 0x4, R6 ;  /* 0x0000000400067825 */ /* 0x000fca00078e0206 */
[----:B------:R-:W0:Y:S02]  /*0320*/  LDG.E R11, desc[UR6][R6.64+-0x8] ;  /* 0xfffff806060b7981 */ /* 0x000e24000c1e1900 */
[----:B0-----:R-:W-:-:S05]  /*0330*/  IMAD.WIDE R12, R11, 0x4, R2 ;  /* 0x000000040b0c7825 */ /* 0x001fca00078e0202 */
[----:B------:R-:W2:Y:S02]  /*0340*/  LDG.E R5, desc[UR6][R12.64] ;  /* 0x000000060c057981 */ /* 0x000ea4000c1e1900 */
[----:B--2---:R-:W-:-:S13]  /*0350*/  ISETP.NE.AND P0, PT, R5, RZ, PT ;  /* 0x000000ff0500720c */ /* 0x004fda0003f05270 */
[----:B------:R-:W0:Y:S01]  /*0360*/  @!P0 LDC.64 R8, c[0x0][0x3a0] ;  /* 0x0000e800ff088b82 */ /* 0x000e220000000a00 */
[----:B------:R-:W-:-:S05]  /*0370*/  @!P0 IMAD.MOV.U32 R23, RZ, RZ, 0x1 ;  /* 0x00000001ff178424 */ /* 0x000fca00078e00ff */
[----:B------:R1:W-:Y:S02]  /*0380*/  @!P0 STG.E desc[UR6][R12.64], R23 ;  /* 0x000000170c008986 */ /* 0x0003e4000c101906 */
[----:B------:R-:W2:Y:S01]  /*0390*/  @!P0 LDC.64 R16, c[0x0][0x3a8] ;  /* 0x0000ea00ff108b82 */ /* 0x000ea20000000a00 */
[----:B0-----:R-:W-:-:S05]  /*03a0*/  @!P0 IMAD.WIDE R8, R11, 0x4, R8 ;  /* 0x000000040b088825 */ /* 0x001fca00078e0208 */
[----:B------:R0:W-:Y:S04]  /*03b0*/  @!P0 STG.E desc[UR6][R8.64], R23 ;  /* 0x0000001708008986 */ /* 0x0001e8000c101906 */
[----:B--2---:R2:W-:Y:S04]  /*03c0*/  @!P0 STG.E desc[UR6][R16.64], RZ ;  /* 0x000000ff10008986 */ /* 0x0045e8000c101906 */
[----:B------:R-:W3:Y:S02]  /*03d0*/  LDG.E R21, desc[UR6][R6.64+-0x4] ;  /* 0xfffffc0606157981 */ /* 0x000ee4000c1e1900 */
[----:B---3--:R-:W-:-:S05]  /*03e0*/  IMAD.WIDE R14, R21, 0x4, R2 ;  /* 0x00000004150e7825 */ /* 0x008fca00078e0202 */
[----:B------:R-:W3:Y:S02]  /*03f0*/  LDG.E R5, desc[UR6][R14.64] ;  /* 0x000000060e057981 */ /* 0x000ee4000c1e1900 */
[----:B---3--:R-:W-:-:S13]  /*0400*/  ISETP.NE.AND P0, PT, R5, RZ, PT ;  /* 0x000000ff0500720c */ /* 0x008fda0003f05270 */
[----:B------:R-:W3:Y:S01]  /*0410*/  @!P0 LDC.64 R10, c[0x0][0x3a0] ;  /* 0x0000e800ff0a8b82 */ /* 0x000ee20000000a00 */
[----:B------:R-:W-:-:S05]  /*0420*/  @!P0 MOV R25, 0x1 ;  /* 0x0000000100198802 */ /* 0x000fca0000000f00 */
[----:B------:R4:W-:Y:S02]  /*0430*/  @!P0 STG.E desc[UR6][R14.64], R25 ;  /* 0x000000190e008986 */ /* 0x0009e4000c101906 */
[----:B------:R-:W5:Y:S01]  /*0440*/  @!P0 LDC.64 R18, c[0x0][0x3a8] ;  /* 0x0000ea00ff128b82 */ /* 0x000f620000000a00 */
[----:B---3--:R-:W-:-:S05]  /*0450*/  @!P0 IMAD.WIDE R10, R21, 0x4, R10 ;  /* 0x00000004150a8825 */ /* 0x008fca00078e020a */
[----:B------:R3:W-:Y:S04]  /*0460*/  @!P0 STG.E desc[UR6][R10.64], R25 ;  /* 0x000000190a008986 */ /* 0x0007e8000c101906 */
[----:B-----5:R5:W-:Y:S04]  /*0470*/  @!P0 STG.E desc[UR6][R18.64], RZ ;  /* 0x000000ff12008986 */ /* 0x020be8000c101906 */
[----:B------:R-:W1:Y:S02]  /*0480*/  LDG.E R21, desc[UR6][R6.64] ;  /* 0x0000000606157981 */ /* 0x000e64000c1e1900 */
[----:B-1----:R-:W-:-:S05]  /*0490*/  IMAD.WIDE R12, R21, 0x4, R2 ;  /* 0x00000004150c7825 */ /* 0x002fca00078e0202 */
[----:B------:R-:W2:Y:S02]  /*04a0*/  LDG.E R5, desc[UR6][R12.64] ;  /* 0x000000060c057981 */ /* 0x000ea4000c1e1900 */
[----:B--2---:R-:W-:-:S13]  /*04b0*/  ISETP.NE.AND P0, PT, R5, RZ, PT ;  /* 0x000000ff0500720c */ /* 0x004fda0003f05270 */
[----:B0-----:R-:W0:Y:S01]  /*04c0*/  @!P0 LDC.64 R8, c[0x0][0x3a0] ;  /* 0x0000e800ff088b82 */ /* 0x001e220000000a00 */
[----:B------:R-:W-:-:S05]  /*04d0*/  @!P0 MOV R23, 0x1 ;  /* 0x0000000100178802 */ /* 0x000fca0000000f00 */
[----:B------:R1:W-:Y:S02]  /*04e0*/  @!P0 STG.E desc[UR6][R12.64], R23 ;  /* 0x000000170c008986 */ /* 0x0003e4000c101906 */
[----:B------:R-:W2:Y:S01]  /*04f0*/  @!P0 LDC.64 R16, c[0x0][0x3a8] ;  /* 0x0000ea00ff108b82 */ /* 0x000ea20000000a00 */
[----:B0-----:R-:W-:-:S05]  /*0500*/  @!P0 IMAD.WIDE R8, R21, 0x4, R8 ;  /* 0x0000000415088825 */ /* 0x001fca00078e0208 */
[----:B------:R1:W-:Y:S04]  /*0510*/  @!P0 STG.E desc[UR6][R8.64], R23 ;  /* 0x0000001708008986 */ /* 0x0003e8000c101906 */
[----:B--2---:R1:W-:Y:S04]  /*0520*/  @!P0 STG.E desc[UR6][R16.64], RZ ;  /* 0x000000ff10008986 */ /* 0x0043e8000c101906 */
[----:B------:R-:W4:Y:S02]  /*0530*/  LDG.E R7, desc[UR6][R6.64+0x4] ;  /* 0x0000040606077981 */ /* 0x000f24000c1e1900 */
[----:B----4-:R-:W-:-:S05]  /*0540*/  IMAD.WIDE R14, R7, 0x4, R2 ;  /* 0x00000004070e7825 */ /* 0x010fca00078e0202 */
[----:B------:R-:W2:Y:S01]  /*0550*/  LDG.E R5, desc[UR6][R14.64] ;  /* 0x000000060e057981 */ /* 0x000ea2000c1e1900 */
[----:B------:R-:W-:Y:S02]  /*0560*/  IADD3 R4, PT, PT, R4, 0x4, RZ ;  /* 0x0000000404047810 */ /* 0x000fe40007ffe0ff */
[----:B------:R-:W-:Y:S02]  /*0570*/  IADD3 R0, PT, PT, R0, 0x4, RZ ;  /* 0x0000000400007810 */ /* 0x000fe40007ffe0ff */
[----:B--2---:R-:W-:-:S13]  /*0580*/  ISETP.NE.AND P0, PT, R5, RZ, PT ;  /* 0x000000ff0500720c */ /* 0x004fda0003f05270 */
[----:B---3--:R-:W0:Y:S01]  /*0590*/  @!P0 LDC.64 R10, c[0x0][0x3a0] ;  /* 0x0000e800ff0a8b82 */ /* 0x008e220000000a00 */
[----:B------:R-:W-:-:S05]  /*05a0*/  @!P0 IMAD.MOV.U32 R5, RZ, RZ, 0x1 ;  /* 0x00000001ff058424 */ /* 0x000fca00078e00ff */
[----:B------:R1:W-:Y:S02]  /*05b0*/  @!P0 STG.E desc[UR6][R14.64], R5 ;  /* 0x000000050e008986 */ /* 0x0003e4000c101906 */
[----:B-----5:R-:W2:Y:S01]  /*05c0*/  @!P0 LDC.64 R18, c[0x0][0x3a8] ;  /* 0x0000ea00ff128b82 */ /* 0x020ea20000000a00 */
[----:B0-----:R-:W-:-:S05]  /*05d0*/  @!P0 IMAD.WIDE R10, R7, 0x4, R10 ;  /* 0x00000004070a8825 */ /* 0x001fca00078e020a */
[----:B------:R1:W-:Y:S04]  /*05e0*/  @!P0 STG.E desc[UR6][R10.64], R5 ;  /* 0x000000050a008986 */ /* 0x0003e8000c101906 */
[----:B--2---:R1:W-:Y:S01]  /*05f0*/  @!P0 STG.E desc[UR6][R18.64], RZ ;  /* 0x000000ff12008986 */ /* 0x0043e2000c101906 */
[----:B------:R-:W-:-:S13]  /*0600*/  ISETP.NE.AND P0, PT, R4, RZ, PT ;  /* 0x000000ff0400720c */ /* 0x000fda0003f05270 */
[----:B-1----:R-:W-:Y:S05]  /*0610*/  @P0 BRA `(.L_x_3) ;  /* 0xfffffffc00340947 */ /* 0x002fea000383ffff */
[----:B------:R-:W-:Y:S05]  /*0620*/  EXIT ;  /* 0x000000000000794d */ /* 0x000fea0003800000 */
.L_x_4:
[----:B------:R-:W-:-:S00]  /*0630*/  BRA `(.L_x_4) ;  /* 0xfffffffc00fc7947 */ /* 0x000fc0000383ffff */
[----:B------:R-:W-:-:S00]  /*0640*/  NOP ;  /* 0x0000000000007918 */ /* 0x000fc00000000000 */
        /* <DEDUP_REMOVED lines=11> */
.L_x_5:


//--------------------- .nv.shared.reserved.0     --------------------------
	.section	.nv.shared.reserved.0,"aw",@nobits
	.weak		__nv_reservedSMEM_offset_0_alias
	.size		__nv_reservedSMEM_offset_0_alias, 0, 64
	.other		__nv_reservedSMEM_offset_0_alias,@"STO_CUDA_RESERVED_SHARED STV_DEFAULT"
__nv_reservedSMEM_offset_0_alias:
	.zero		0
	.zero		64


//--------------------- .nv.constant0._Z10bfs_kernelPiS_S_S_S_S_ --------------------------
	.section	.nv.constant0._Z10bfs_kernelPiS_S_S_S_S_,"a",@progbits
	.sectionflags	@""
	.align	4
.nv.constant0._Z10bfs_kernelPiS_S_S_S_S_:
	.zero		944


//--------------------- SYMBOLS --------------------------

	.type		.nv.reservedSmem.offset0,@object
	.size		.nv.reservedSmem.offset0,0x4
